	.headerflags	@"EF_CUDA_TEXMODE_UNIFIED EF_CUDA_64BIT_ADDRESS EF_CUDA_ACCELERATORS EF_CUDA_SM90 EF_CUDA_VIRTUAL_SM(EF_CUDA_SM90)"
	.elftype	@"ET_EXEC"


//--------------------- .nv.info                  --------------------------
	.section	.nv.info,"",@"SHT_CUDA_INFO"
	.align	4


	//----- nvinfo : EIATTR_REGCOUNT
	.align		4
        /*0000*/ 	.byte	0x04, 0x2f
        /*0002*/ 	.short	(.L_3 - .L_2)
	.align		4
.L_2:
        /*0004*/ 	.word	index@(triton_poi_fused__native_batch_norm_legit_no_training_relu_threshold_backward_41)
        /*0008*/ 	.word	0x00000020


	//----- nvinfo : EIATTR_MIN_STACK_SIZE
	.align		4
.L_3:
        /*000c*/ 	.byte	0x04, 0x12
        /*000e*/ 	.short	(.L_5 - .L_4)
	.align		4
.L_4:
        /*0010*/ 	.word	index@(triton_poi_fused__native_batch_norm_legit_no_training_relu_threshold_backward_41)
        /*0014*/ 	.word	0x00000000


	//----- nvinfo : EIATTR_FRAME_SIZE
	.align		4
.L_5:
        /*0018*/ 	.byte	0x04, 0x11
        /*001a*/ 	.short	(.L_7 - .L_6)
	.align		4
.L_6:
        /*001c*/ 	.word	index@(triton_poi_fused__native_batch_norm_legit_no_training_relu_threshold_backward_41)
        /*0020*/ 	.word	0x00000000


	//----- nvinfo : EIATTR_MIN_STACK_SIZE
	.align		4
.L_7:
        /*0024*/ 	.byte	0x04, 0x12
        /*0026*/ 	.short	(.L_9 - .L_8)
	.align		4
.L_8:
        /*0028*/ 	.word	index@(triton_poi_fused__native_batch_norm_legit_no_training_relu_threshold_backward_41)
        /*002c*/ 	.word	0x00000000
.L_9:


//--------------------- .nv.info.triton_poi_fused__native_batch_norm_legit_no_training_relu_threshold_backward_41 --------------------------
	.section	.nv.info.triton_poi_fused__native_batch_norm_legit_no_training_relu_threshold_backward_41,"",@"SHT_CUDA_INFO"
	.sectionflags	@""
	.align	4


	//----- nvinfo : EIATTR_CUDA_API_VERSION
	.align		4
        /*0000*/ 	.byte	0x04, 0x37
        /*0002*/ 	.short	(.L_11 - .L_10)
.L_10:
        /*0004*/ 	.word	0x0000007c


	//----- nvinfo : EIATTR_KPARAM_INFO
	.align		4
.L_11:
        /*0008*/ 	.byte	0x04, 0x17
        /*000a*/ 	.short	(.L_13 - .L_12)
.L_12:
        /*000c*/ 	.word	0x00000000
        /*0010*/ 	.short	0x0008
        /*0012*/ 	.short	0x003c
        /*0014*/ 	.byte	0x00, 0xf0, 0x11, 0x00


	//----- nvinfo : EIATTR_KPARAM_INFO
	.align		4
.L_13:
        /*0018*/ 	.byte	0x04, 0x17
        /*001a*/ 	.short	(.L_15 - .L_14)
.L_14:
        /*001c*/ 	.word	0x00000000
        /*0020*/ 	.short	0x0007
        /*0022*/ 	.short	0x0038
        /*0024*/ 	.byte	0x00, 0xf0, 0x11, 0x00


	//----- nvinfo : EIATTR_KPARAM_INFO
	.align		4
.L_15:
        /*0028*/ 	.byte	0x04, 0x17
        /*002a*/ 	.short	(.L_17 - .L_16)
.L_16:
        /*002c*/ 	.word	0x00000000
        /*0030*/ 	.short	0x0006
        /*0032*/ 	.short	0x0030
        /*0034*/ 	.byte	0x00, 0xf4, 0x21, 0x00


	//----- nvinfo : EIATTR_KPARAM_INFO
	.align		4
.L_17:
        /*0038*/ 	.byte	0x04, 0x17
        /*003a*/ 	.short	(.L_19 - .L_18)
.L_18:
        /*003c*/ 	.word	0x00000000
        /*0040*/ 	.short	0x0005
        /*0042*/ 	.short	0x0028
        /*0044*/ 	.byte	0x00, 0xf4, 0x21, 0x00


	//----- nvinfo : EIATTR_KPARAM_INFO
	.align		4
.L_19:
        /*0048*/ 	.byte	0x04, 0x17
        /*004a*/ 	.short	(.L_21 - .L_20)
.L_20:
        /*004c*/ 	.word	0x00000000
        /*0050*/ 	.short	0x0004
        /*0052*/ 	.short	0x0020
        /*0054*/ 	.byte	0x00, 0xf4, 0x21, 0x00


	//----- nvinfo : EIATTR_KPARAM_INFO
	.align		4
.L_21:
        /*0058*/ 	.byte	0x04, 0x17
        /*005a*/ 	.short	(.L_23 - .L_22)
.L_22:
        /*005c*/ 	.word	0x00000000
        /*0060*/ 	.short	0x0003
        /*0062*/ 	.short	0x0018
        /*0064*/ 	.byte	0x00, 0xf4, 0x21, 0x00


	//----- nvinfo : EIATTR_KPARAM_INFO
	.align		4
.L_23:
        /*0068*/ 	.byte	0x04, 0x17
        /*006a*/ 	.short	(.L_25 - .L_24)
.L_24:
        /*006c*/ 	.word	0x00000000
        /*0070*/ 	.short	0x0002
        /*0072*/ 	.short	0x0010
        /*0074*/ 	.byte	0x00, 0xf4, 0x21, 0x00


	//----- nvinfo : EIATTR_KPARAM_INFO
	.align		4
.L_25:
        /*0078*/ 	.byte	0x04, 0x17
        /*007a*/ 	.short	(.L_27 - .L_26)
.L_26:
        /*007c*/ 	.word	0x00000000
        /*0080*/ 	.short	0x0001
        /*0082*/ 	.short	0x0008
        /*0084*/ 	.byte	0x00, 0xf4, 0x21, 0x00


	//----- nvinfo : EIATTR_KPARAM_INFO
	.align		4
.L_27:
        /*0088*/ 	.byte	0x04, 0x17
        /*008a*/ 	.short	(.L_29 - .L_28)
.L_28:
        /*008c*/ 	.word	0x00000000
        /*0090*/ 	.short	0x0000
        /*0092*/ 	.short	0x0000
        /*0094*/ 	.byte	0x00, 0xf4, 0x21, 0x00


	//----- nvinfo : EIATTR_SPARSE_MMA_MASK
	.align		4
.L_29:
        /*0098*/ 	.byte	0x03, 0x50
        /*009a*/ 	.short	0x0000


	//----- nvinfo : EIATTR_MAXREG_COUNT
	.align		4
        /*009c*/ 	.byte	0x03, 0x1b
        /*009e*/ 	.short	0x00ff


	//----- nvinfo : EIATTR_EXIT_INSTR_OFFSETS
	.align		4
        /*00a0*/ 	.byte	0x04, 0x1c
        /*00a2*/ 	.short	(.L_31 - .L_30)


	//   ....[0]....
.L_30:
        /*00a4*/ 	.word	0x00000bb0


	//   ....[1]....
        /*00a8*/ 	.word	0x00000bd0


	//----- nvinfo : EIATTR_REQNTID
	.align		4
.L_31:
        /*00ac*/ 	.byte	0x04, 0x10
        /*00ae*/ 	.short	(.L_33 - .L_32)
.L_32:
        /*00b0*/ 	.word	0x00000080
        /*00b4*/ 	.word	0x00000001
        /*00b8*/ 	.word	0x00000001


	//----- nvinfo : EIATTR_CBANK_PARAM_SIZE
	.align		4
.L_33:
        /*00bc*/ 	.byte	0x03, 0x19
        /*00be*/ 	.short	0x0040


	//----- nvinfo : EIATTR_PARAM_CBANK
	.align		4
        /*00c0*/ 	.byte	0x04, 0x0a
        /*00c2*/ 	.short	(.L_35 - .L_34)
	.align		4
.L_34:
        /*00c4*/ 	.word	index@(.nv.constant0.triton_poi_fused__native_batch_norm_legit_no_training_relu_threshold_backward_41)
        /*00c8*/ 	.short	0x0210
        /*00ca*/ 	.short	0x0040


	//----- nvinfo : EIATTR_SW_WAR
	.align		4
.L_35:
        /*00cc*/ 	.byte	0x04, 0x36
        /*00ce*/ 	.short	(.L_37 - .L_36)
.L_36:
        /*00d0*/ 	.word	0x00000008
.L_37:


//--------------------- .nv.callgraph             --------------------------
	.section	.nv.callgraph,"",@"SHT_CUDA_CALLGRAPH"
	.align	4
	.sectionentsize	8
	.align		4
        /*0000*/ 	.word	0x00000000
	.align		4
        /*0004*/ 	.word	0xffffffff
	.align		4
        /*0008*/ 	.word	0x00000000
	.align		4
        /*000c*/ 	.word	0xfffffffe
	.align		4
        /*0010*/ 	.word	0x00000000
	.align		4
        /*0014*/ 	.word	0xfffffffd
	.align		4
        /*0018*/ 	.word	0x00000000
	.align		4
        /*001c*/ 	.word	0xfffffffc


//--------------------- .nv.constant4             --------------------------
	.section	.nv.constant4,"a",@progbits
	.align	8
	.align		8
.nv.constant4:
        /*0000*/ 	.dword	_$_str
	.align		8
        /*0008*/ 	.dword	_$_str_$_2


//--------------------- .text.triton_poi_fused__native_batch_norm_legit_no_training_relu_threshold_backward_41 --------------------------
	.section	.text.triton_poi_fused__native_batch_norm_legit_no_training_relu_threshold_backward_41,"ax",@progbits
	.sectionflags	@"SHF_BARRIERS=1"
	.align	128
        .global         triton_poi_fused__native_batch_norm_legit_no_training_relu_threshold_backward_41
        .type           triton_poi_fused__native_batch_norm_legit_no_training_relu_threshold_backward_41,@function
        .size           triton_poi_fused__native_batch_norm_legit_no_training_relu_threshold_backward_41,(.L_x_1 - triton_poi_fused__native_batch_norm_legit_no_training_relu_threshold_backward_41)
        .other          triton_poi_fused__native_batch_norm_legit_no_training_relu_threshold_backward_41,@"STO_CUDA_ENTRY STV_DEFAULT"
triton_poi_fused__native_batch_norm_legit_no_training_relu_threshold_backward_41:
.text.triton_poi_fused__native_batch_norm_legit_no_training_relu_threshold_backward_41:
[----:B------:R-:W0:Y:S01]  /*0000*/  LDC R1, c[0x0][0x28] ;  /* 0x00000a00ff017b82 */ /* 0x000e220000000800 */
[----:B------:R-:W1:Y:S01]  /*0010*/  S2R R6, SR_CTAID.Y ;  /* 0x0000000000067919 */ /* 0x000e620000002600 */
[----:B------:R-:W-:Y:S01]  /*0020*/  CS2R R12, SRZ ;  /* 0x00000000000c7805 */ /* 0x000fe2000001ff00 */
[----:B------:R-:W-:-:S05]  /*0030*/  ULDC.64 UR6, c[0x0][0x208] ;  /* 0x0000820000067ab9 */ /* 0x000fca0000000a00 */
[----:B------:R-:W2:Y:S01]  /*0040*/  LDC.64 R20, c[0x0][0x210] ;  /* 0x00008400ff147b82 */ /* 0x000ea20000000a00 */
[----:B------:R-:W3:Y:S01]  /*0050*/  S2R R7, SR_TID.X ;  /* 0x0000000000077919 */ /* 0x000ee20000002100 */
[----:B------:R-:W4:Y:S01]  /*0060*/  S2R R5, SR_CTAID.X ;  /* 0x0000000000057919 */ /* 0x000f220000002500 */
[----:B-1----:R-:W-:Y:S02]  /*0070*/  IMAD.SHL.U32 R6, R6, 0x8, RZ ;  /* 0x0000000806067824 */ /* 0x002fe400078e00ff */
[----:B---3--:R-:W-:Y:S01]  /*0080*/  IMAD.SHL.U32 R3, R7, 0x2, RZ ;  /* 0x0000000207037824 */ /* 0x008fe200078e00ff */
[----:B------:R-:W-:Y:S01]  /*0090*/  SHF.R.U32.HI R28, RZ, 0x2, R7 ;  /* 0x00000002ff1c7819 */ /* 0x000fe20000011607 */
[----:B----4-:R-:W-:-:S03]  /*00a0*/  IMAD.SHL.U32 R5, R5, 0x80, RZ ;  /* 0x0000008005057824 */ /* 0x010fc600078e00ff */
[----:B------:R-:W-:Y:S02]  /*00b0*/  LOP3.LUT R3, R6, 0x6, R3, 0xf8, !PT ;  /* 0x0000000606037812 */ /* 0x000fe400078ef803 */
[----:B------:R-:W-:Y:S02]  /*00c0*/  SGXT.U32 R28, R28, 0x5 ;  /* 0x000000051c1c781a */ /* 0x000fe40000000000 */
[----:B------:R-:W-:Y:S02]  /*00d0*/  ISETP.GE.AND P0, PT, R3, 0x8, PT ;  /* 0x000000080300780c */ /* 0x000fe40003f06270 */
[----:B------:R-:W-:-:S11]  /*00e0*/  LOP3.LUT R0, R5, R28, RZ, 0xfc, !PT ;  /* 0x0000001c05007212 */ /* 0x000fd600078efcff */
[----:B------:R-:W1:Y:S01]  /*00f0*/  @!P0 LDC.64 R10, c[0x0][0x220] ;  /* 0x00008800ff0a8b82 */ /* 0x000e620000000a00 */
[----:B------:R-:W-:-:S07]  /*0100*/  IMAD R0, R3, 0x800, R0 ;  /* 0x0000080003007824 */ /* 0x000fce00078e0200 */
[----:B------:R-:W3:Y:S01]  /*0110*/  @!P0 LDC.64 R22, c[0x0][0x218] ;  /* 0x00008600ff168b82 */ /* 0x000ee20000000a00 */
[----:B-1----:R1:W4:Y:S01]  /*0120*/  @!P0 LDG.E.EL.64 R12, desc[UR6][R10.64] ;  /* 0x000000060a0c8981 */ /* 0x002322000c2e1b00 */
[----:B------:R-:W-:Y:S01]  /*0130*/  IMAD.SHL.U32 R4, R0, 0x2, RZ ;  /* 0x0000000200047824 */ /* 0x000fe200078e00ff */
[----:B------:R-:W-:Y:S02]  /*0140*/  CS2R R8, SRZ ;  /* 0x0000000000087805 */ /* 0x000fe4000001ff00 */
[----:B------:R-:W-:Y:S02]  /*0150*/  CS2R R14, SRZ ;  /* 0x00000000000e7805 */ /* 0x000fe4000001ff00 */
[----:B------:R-:W-:Y:S01]  /*0160*/  CS2R R18, SRZ ;  /* 0x0000000000127805 */ /* 0x000fe2000001ff00 */
[C---:B--2---:R-:W-:Y:S01]  /*0170*/  IMAD.WIDE R24, R4.reuse, 0x4, R20 ;  /* 0x0000000404187825 */ /* 0x044fe200078e0214 */
[C---:B------:R-:W-:Y:S02]  /*0180*/  LOP3.LUT R2, R4.reuse, 0x40, RZ, 0xfc, !PT ;  /* 0x0000004004027812 */ /* 0x040fe400078efcff */
[----:B------:R-:W-:-:S02]  /*0190*/  LOP3.LUT R0, R4, 0x80, RZ, 0xfc, !PT ;  /* 0x0000008004007812 */ /* 0x000fc400078efcff */
[----:B------:R-:W-:Y:S01]  /*01a0*/  LOP3.LUT R3, R4, 0xc0, RZ, 0xfc, !PT ;  /* 0x000000c004037812 */ /* 0x000fe200078efcff */
[--C-:B------:R-:W-:Y:S01]  /*01b0*/  IMAD.WIDE R26, R2, 0x4, R20.reuse ;  /* 0x00000004021a7825 */ /* 0x100fe200078e0214 */
[----:B------:R2:W5:Y:S01]  /*01c0*/  @!P0 LDG.E.EL.64 R8, desc[UR6][R24.64] ;  /* 0x0000000618088981 */ /* 0x000562000c2e1b00 */
[----:B------:R-:W-:Y:S02]  /*01d0*/  CS2R R16, SRZ ;  /* 0x0000000000107805 */ /* 0x000fe4000001ff00 */
[----:B-1----:R-:W-:Y:S01]  /*01e0*/  CS2R R10, SRZ ;  /* 0x00000000000a7805 */ /* 0x002fe2000001ff00 */
[----:B------:R1:W5:Y:S04]  /*01f0*/  @!P0 LDG.E.EL.64 R14, desc[UR6][R26.64] ;  /* 0x000000061a0e8981 */ /* 0x000368000c2e1b00 */
[----:B---3--:R-:W5:Y:S01]  /*0200*/  @!P0 LDG.E.EL.64 R18, desc[UR6][R22.64] ;  /* 0x0000000616128981 */ /* 0x008f62000c2e1b00 */
[----:B--2---:R-:W-:-:S04]  /*0210*/  IMAD.WIDE R24, R0, 0x4, R20 ;  /* 0x0000000400187825 */ /* 0x004fc800078e0214 */
[----:B-1----:R-:W-:Y:S01]  /*0220*/  IMAD.WIDE R26, R3, 0x4, R20 ;  /* 0x00000004031a7825 */ /* 0x002fe200078e0214 */
[----:B------:R1:W2:Y:S04]  /*0230*/  @!P0 LDG.E.EL.64 R16, desc[UR6][R24.64] ;  /* 0x0000000618108981 */ /* 0x0002a8000c2e1b00 */
[----:B------:R3:W2:Y:S01]  /*0240*/  @!P0 LDG.E.EL.64 R10, desc[UR6][R26.64] ;  /* 0x000000061a0a8981 */ /* 0x0006a2000c2e1b00 */
[----:B------:R-:W-:Y:S01]  /*0250*/  CS2R R20, SRZ ;  /* 0x0000000000147805 */ /* 0x000fe2000001ff00 */
[----:B-1----:R-:W1:Y:S08]  /*0260*/  @!P0 LDC.64 R24, c[0x0][0x230] ;  /* 0x00008c00ff188b82 */ /* 0x002e700000000a00 */
[----:B0--3--:R-:W0:Y:S01]  /*0270*/  @!P0 LDC.64 R26, c[0x0][0x228] ;  /* 0x00008a00ff1a8b82 */ /* 0x009e220000000a00 */
[----:B------:R-:W-:-:S06]  /*0280*/  CS2R R22, SRZ ;  /* 0x0000000000167805 */ /* 0x000fcc000001ff00 */
[----:B-1----:R5:W3:Y:S04]  /*0290*/  @!P0 LDG.E.EL.64 R22, desc[UR6][R24.64] ;  /* 0x0000000618168981 */ /* 0x002ae8000c2e1b00 */
[----:B0-----:R0:W3:Y:S01]  /*02a0*/  @!P0 LDG.E.EL.64 R20, desc[UR6][R26.64] ;  /* 0x000000061a148981 */ /* 0x0010e2000c2e1b00 */
[----:B------:R-:W1:Y:S01]  /*02b0*/  S2UR UR5, SR_CgaCtaId ;  /* 0x00000000000579c3 */ /* 0x000e620000008800 */
[----:B------:R-:W-:Y:S02]  /*02c0*/  UMOV UR4, 0x400 ;  /* 0x0000040000047882 */ /* 0x000fe40000000000 */
[----:B-1----:R-:W-:Y:S01]  /*02d0*/  UPRMT UR4, UR5, 0x654, UR4 ;  /* 0x0000065405047896 */ /* 0x002fe20008000004 */
[----:B----4-:R-:W-:Y:S01]  /*02e0*/  FADD R29, R12, 9.9999997473787516356e-06 ;  /* 0x3727c5ac0c1d7421 */ /* 0x010fe20000000000 */
[----:B------:R-:W-:-:S03]  /*02f0*/  FADD R13, R13, 9.9999997473787516356e-06 ;  /* 0x3727c5ac0d0d7421 */ /* 0x000fc60000000000 */
[----:B------:R-:W1:Y:S08]  /*0300*/  MUFU.SQRT R12, R29 ;  /* 0x0000001d000c7308 */ /* 0x000e700000002000 */
[----:B------:R-:W4:Y:S01]  /*0310*/  MUFU.SQRT R13, R13 ;  /* 0x0000000d000d7308 */ /* 0x000f220000002000 */
[C---:B-1----:R-:W-:Y:S02]  /*0320*/  FSETP.GT.AND P1, PT, R12.reuse, 8.50705917302346158658e+37, PT ;  /* 0x7e8000000c00780b */ /* 0x042fe40003f24000 */
[----:B------:R-:W-:-:S02]  /*0330*/  FSETP.GEU.AND P3, PT, R12, 1.175494350822287508e-38, PT ;  /* 0x008000000c00780b */ /* 0x000fc40003f6e000 */
[C---:B----4-:R-:W-:Y:S02]  /*0340*/  FSETP.GT.AND P2, PT, R13.reuse, 8.50705917302346158658e+37, PT ;  /* 0x7e8000000d00780b */ /* 0x050fe40003f44000 */
[----:B------:R-:W-:-:S07]  /*0350*/  FSETP.GEU.AND P4, PT, R13, 1.175494350822287508e-38, PT ;  /* 0x008000000d00780b */ /* 0x000fce0003f8e000 */
[----:B------:R-:W-:Y:S01]  /*0360*/  @P1 FMUL R12, R12, 0.25 ;  /* 0x3e8000000c0c1820 */ /* 0x000fe20000400000 */
[----:B-----5:R-:W-:-:S03]  /*0370*/  FADD R24, -R18, R14 ;  /* 0x0000000e12187221 */ /* 0x020fc60000000100 */
[----:B------:R-:W-:Y:S01]  /*0380*/  @!P3 FMUL R12, R12, 16777216 ;  /* 0x4b8000000c0cb820 */ /* 0x000fe20000400000 */
[C---:B------:R-:W-:Y:S01]  /*0390*/  FADD R9, -R19.reuse, R9 ;  /* 0x0000000913097221 */ /* 0x040fe20000000100 */
[C---:B------:R-:W-:Y:S01]  /*03a0*/  FADD R15, -R19.reuse, R15 ;  /* 0x0000000f130f7221 */ /* 0x040fe20000000100 */
[----:B--2---:R-:W-:Y:S01]  /*03b0*/  FADD R17, -R19, R17 ;  /* 0x0000001113117221 */ /* 0x004fe20000000100 */
[----:B------:R-:W-:Y:S01]  /*03c0*/  @P2 FMUL R13, R13, 0.25 ;  /* 0x3e8000000d0d2820 */ /* 0x000fe20000400000 */
[----:B------:R-:W-:Y:S01]  /*03d0*/  FADD R11, -R19, R11 ;  /* 0x0000000b130b7221 */ /* 0x000fe20000000100 */
[C---:B------:R-:W-:Y:S01]  /*03e0*/  FADD R14, -R18.reuse, R16 ;  /* 0x00000010120e7221 */ /* 0x040fe20000000100 */
[C---:B------:R-:W-:Y:S01]  /*03f0*/  FADD R19, -R18.reuse, R8 ;  /* 0x0000000812137221 */ /* 0x040fe20000000100 */
[----:B------:R-:W1:Y:S01]  /*0400*/  MUFU.RCP R16, R12 ;  /* 0x0000000c00107308 */ /* 0x000e620000001000 */
[----:B------:R-:W-:Y:S01]  /*0410*/  FADD R10, -R18, R10 ;  /* 0x0000000a120a7221 */ /* 0x000fe20000000100 */
[----:B------:R-:W-:-:S02]  /*0420*/  IMAD.MOV.U32 R18, RZ, RZ, 0x3e800000 ;  /* 0x3e800000ff127424 */ /* 0x000fc400078e00ff */
[----:B------:R-:W-:-:S03]  /*0430*/  @!P4 FMUL R13, R13, 16777216 ;  /* 0x4b8000000d0dc820 */ /* 0x000fc60000400000 */
[----:B0-----:R-:W-:-:S03]  /*0440*/  FSEL R27, R18, 1, P1 ;  /* 0x3f800000121b7808 */ /* 0x001fc60000800000 */
[----:B------:R-:W0:Y:S01]  /*0450*/  MUFU.RCP R13, R13 ;  /* 0x0000000d000d7308 */ /* 0x000e220000001000 */
[----:B------:R-:W-:Y:S02]  /*0460*/  IMAD.SHL.U32 R8, R7, 0x100, RZ ;  /* 0x0000010007087824 */ /* 0x000fe400078e00ff */
[----:B------:R-:W-:Y:S01]  /*0470*/  @!P3 FMUL R27, R27, 16777216 ;  /* 0x4b8000001b1bb820 */ /* 0x000fe20000400000 */
[----:B------:R-:W-:Y:S02]  /*0480*/  FSEL R18, R18, 1, P2 ;  /* 0x3f80000012127808 */ /* 0x000fe40001000000 */
[----:B------:R-:W-:Y:S01]  /*0490*/  LOP3.LUT R25, R8, 0x300, RZ, 0xc0, !PT ;  /* 0x0000030008197812 */ /* 0x000fe200078ec0ff */
[----:B-1----:R-:W-:Y:S01]  /*04a0*/  FMUL R27, R16, R27 ;  /* 0x0000001b101b7220 */ /* 0x002fe20000400000 */
[----:B------:R-:W-:Y:S02]  /*04b0*/  IMAD.SHL.U32 R16, R7, 0x4, RZ ;  /* 0x0000000407107824 */ /* 0x000fe400078e00ff */
[----:B------:R-:W-:Y:S01]  /*04c0*/  @!P4 FMUL R18, R18, 16777216 ;  /* 0x4b8000001212c820 */ /* 0x000fe20000400000 */
[----:B------:R-:W-:-:S02]  /*04d0*/  LOP3.LUT R8, R25, R28, RZ, 0xfc, !PT ;  /* 0x0000001c19087212 */ /* 0x000fc400078efcff */
[----:B------:R-:W-:Y:S02]  /*04e0*/  LOP3.LUT R29, R25, 0x80, RZ, 0xfc, !PT ;  /* 0x00000080191d7812 */ /* 0x000fe400078efcff */
[----:B------:R-:W-:Y:S01]  /*04f0*/  LOP3.LUT R26, R16, 0x1fc, RZ, 0xc0, !PT ;  /* 0x000001fc101a7812 */ /* 0x000fe200078ec0ff */
[----:B0-----:R-:W-:Y:S01]  /*0500*/  FMUL R18, R13, R18 ;  /* 0x000000120d127220 */ /* 0x001fe20000400000 */
[-C--:B------:R-:W-:Y:S02]  /*0510*/  LEA.HI R12, R25, R8.reuse, RZ, 0x19 ;  /* 0x00000008190c7211 */ /* 0x080fe400078fc8ff */
[----:B------:R-:W-:Y:S01]  /*0520*/  LEA.HI R8, R29, R8, RZ, 0x19 ;  /* 0x000000081d087211 */ /* 0x000fe200078fc8ff */
[C---:B------:R-:W-:Y:S01]  /*0530*/  FMUL R19, R27.reuse, R19 ;  /* 0x000000131b137220 */ /* 0x040fe20000400000 */
[----:B------:R-:W-:Y:S01]  /*0540*/  LOP3.LUT R29, R26, 0x200, RZ, 0xfc, !PT ;  /* 0x000002001a1d7812 */ /* 0x000fe200078efcff */
[C---:B------:R-:W-:Y:S01]  /*0550*/  FMUL R25, R27.reuse, R14 ;  /* 0x0000000e1b197220 */ /* 0x040fe20000400000 */
[C---:B------:R-:W-:Y:S01]  /*0560*/  FMUL R13, R27.reuse, R24 ;  /* 0x000000181b0d7220 */ /* 0x040fe20000400000 */
[C---:B------:R-:W-:Y:S01]  /*0570*/  FMUL R14, R18.reuse, R9 ;  /* 0x00000009120e7220 */ /* 0x040fe20000400000 */
[----:B------:R-:W-:Y:S01]  /*0580*/  FMUL R27, R27, R10 ;  /* 0x0000000a1b1b7220 */ /* 0x000fe20000400000 */
[----:B------:R-:W-:Y:S01]  /*0590*/  LEA.HI R10, R29, R26, RZ, 0x19 ;  /* 0x0000001a1d0a7211 */ /* 0x000fe200078fc8ff */
[C---:B------:R-:W-:Y:S01]  /*05a0*/  FMUL R24, R18.reuse, R15 ;  /* 0x0000000f12187220 */ /* 0x040fe20000400000 */
[C---:B------:R-:W-:Y:S01]  /*05b0*/  FMUL R26, R18.reuse, R17 ;  /* 0x00000011121a7220 */ /* 0x040fe20000400000 */
[----:B------:R-:W-:Y:S01]  /*05c0*/  FMUL R28, R18, R11 ;  /* 0x0000000b121c7220 */ /* 0x000fe20000400000 */
[----:B------:R-:W-:Y:S01]  /*05d0*/  SHF.R.U32.HI R15, RZ, 0x7, R16 ;  /* 0x00000007ff0f7819 */ /* 0x000fe20000011610 */
[-CC-:B---3--:R-:W-:Y:S01]  /*05e0*/  FFMA R19, R19, R20.reuse, R22.reuse ;  /* 0x0000001413137223 */ /* 0x188fe20000000016 */
[-CC-:B------:R-:W-:Y:S01]  /*05f0*/  FFMA R18, R14, R21.reuse, R23.reuse ;  /* 0x000000150e127223 */ /* 0x180fe20000000017 */
[-CC-:B------:R-:W-:Y:S01]  /*0600*/  FFMA R13, R13, R20.reuse, R22.reuse ;  /* 0x000000140d0d7223 */ /* 0x180fe20000000016 */
[-CC-:B------:R-:W-:Y:S01]  /*0610*/  FFMA R11, R24, R21.reuse, R23.reuse ;  /* 0x00000015180b7223 */ /* 0x180fe20000000017 */
[----:B------:R-:W-:Y:S01]  /*0620*/  SGXT.U32 R15, R15, 0x2 ;  /* 0x000000020f0f781a */ /* 0x000fe20000000000 */
[-CC-:B------:R-:W-:Y:S01]  /*0630*/  FFMA R25, R25, R20.reuse, R22.reuse ;  /* 0x0000001419197223 */ /* 0x180fe20000000016 */
[-CC-:B------:R-:W-:Y:S01]  /*0640*/  FFMA R9, R26, R21.reuse, R23.reuse ;  /* 0x000000151a097223 */ /* 0x180fe20000000017 */
[----:B------:R-:W-:Y:S01]  /*0650*/  FSETP.GEU.AND P6, PT, R19, RZ, PT ;  /* 0x000000ff1300720b */ /* 0x000fe20003fce000 */
[----:B------:R-:W-:Y:S01]  /*0660*/  FFMA R27, R27, R20, R22 ;  /* 0x000000141b1b7223 */ /* 0x000fe20000000016 */
[----:B------:R-:W-:Y:S01]  /*0670*/  FSETP.GEU.AND P1, PT, R18, RZ, PT ;  /* 0x000000ff1200720b */ /* 0x000fe20003f2e000 */
[----:B------:R-:W-:Y:S01]  /*0680*/  FFMA R21, R28, R21, R23 ;  /* 0x000000151c157223 */ /* 0x000fe20000000017 */
[----:B------:R-:W-:-:S02]  /*0690*/  FSETP.GEU.AND P2, PT, R13, RZ, PT ;  /* 0x000000ff0d00720b */ /* 0x000fc40003f4e000 */
[----:B------:R-:W-:Y:S02]  /*06a0*/  LOP3.LUT R14, R15, 0x1fc, R16, 0xf8, !PT ;  /* 0x000001fc0f0e7812 */ /* 0x000fe400078ef810 */
[----:B------:R-:W-:Y:S02]  /*06b0*/  FSETP.GEU.AND P3, PT, R11, RZ, PT ;  /* 0x000000ff0b00720b */ /* 0x000fe40003f6e000 */
[----:B------:R-:W-:Y:S02]  /*06c0*/  LEA R15, R12, UR4, 0x2 ;  /* 0x000000040c0f7c11 */ /* 0x000fe4000f8e10ff */
[----:B------:R-:W-:Y:S02]  /*06d0*/  FSETP.GEU.AND P4, PT, R25, RZ, PT ;  /* 0x000000ff1900720b */ /* 0x000fe40003f8e000 */
[----:B------:R-:W-:Y:S02]  /*06e0*/  FSEL R17, R19, RZ, P6 ;  /* 0x000000ff13117208 */ /* 0x000fe40003000000 */
[----:B------:R-:W-:-:S02]  /*06f0*/  LEA R26, R8, UR4, 0x2 ;  /* 0x00000004081a7c11 */ /* 0x000fc4000f8e10ff */
[----:B------:R-:W-:Y:S02]  /*0700*/  FSETP.GEU.AND P5, PT, R9, RZ, PT ;  /* 0x000000ff0900720b */ /* 0x000fe40003fae000 */
[----:B------:R-:W-:Y:S02]  /*0710*/  FSEL R18, R18, RZ, P1 ;  /* 0x000000ff12127208 */ /* 0x000fe40000800000 */
[----:B------:R-:W-:Y:S02]  /*0720*/  FSETP.GEU.AND P6, PT, R27, RZ, PT ;  /* 0x000000ff1b00720b */ /* 0x000fe40003fce000 */
[----:B------:R-:W-:Y:S02]  /*0730*/  FSEL R19, R13, RZ, P2 ;  /* 0x000000ff0d137208 */ /* 0x000fe40001000000 */
[----:B------:R-:W-:Y:S02]  /*0740*/  FSETP.GEU.AND P1, PT, R21, RZ, PT ;  /* 0x000000ff1500720b */ /* 0x000fe40003f2e000 */
[----:B------:R-:W-:Y:S01]  /*0750*/  FSEL R20, R11, RZ, P3 ;  /* 0x000000ff0b147208 */ /* 0x000fe20001800000 */
[----:B------:R-:W-:Y:S01]  /*0760*/  STS [R15], R17 ;  /* 0x000000110f007388 */ /* 0x000fe20000000800 */
[----:B------:R-:W-:-:S02]  /*0770*/  FSEL R22, R25, RZ, P4 ;  /* 0x000000ff19167208 */ /* 0x000fc40002000000 */
[----:B------:R-:W-:Y:S01]  /*0780*/  FSEL R23, R9, RZ, P5 ;  /* 0x000000ff09177208 */ /* 0x000fe20002800000 */
[----:B------:R-:W-:Y:S01]  /*0790*/  STS [R26+0x200], R18 ;  /* 0x000200121a007388 */ /* 0x000fe20000000800 */
[----:B------:R-:W-:Y:S02]  /*07a0*/  FSEL R24, R27, RZ, P6 ;  /* 0x000000ff1b187208 */ /* 0x000fe40003000000 */
[----:B------:R-:W-:Y:S01]  /*07b0*/  FSEL R21, R21, RZ, P1 ;  /* 0x000000ff15157208 */ /* 0x000fe20000800000 */
[----:B------:R-:W-:Y:S04]  /*07c0*/  STS [R15+0x80], R19 ;  /* 0x000080130f007388 */ /* 0x000fe80000000800 */
[----:B------:R-:W-:Y:S04]  /*07d0*/  STS [R26+0x280], R20 ;  /* 0x000280141a007388 */ /* 0x000fe80000000800 */
[----:B------:R-:W-:Y:S04]  /*07e0*/  STS [R15+0x100], R22 ;  /* 0x000100160f007388 */ /* 0x000fe80000000800 */
[----:B------:R-:W-:Y:S04]  /*07f0*/  STS [R26+0x300], R23 ;  /* 0x000300171a007388 */ /* 0x000fe80000000800 */
[----:B------:R-:W-:Y:S04]  /*0800*/  STS [R15+0x180], R24 ;  /* 0x000180180f007388 */ /* 0x000fe80000000800 */
[----:B------:R0:W-:Y:S01]  /*0810*/  STS [R26+0x380], R21 ;  /* 0x000380151a007388 */ /* 0x0001e20000000800 */
[----:B------:R-:W-:Y:S01]  /*0820*/  LEA R27, R14, UR4, 0x2 ;  /* 0x000000040e1b7c11 */ /* 0x000fe2000f8e10ff */
[----:B------:R-:W-:Y:S01]  /*0830*/  BAR.SYNC.DEFER_BLOCKING 0x0 ;  /* 0x0000000000007b1d */ /* 0x000fe20000010000 */
[----:B------:R-:W-:-:S02]  /*0840*/  LEA R28, R10, UR4, 0x2 ;  /* 0x000000040a1c7c11 */ /* 0x000fc4000f8e10ff */
[----:B------:R-:W-:Y:S02]  /*0850*/  SHF.R.U32.HI R7, RZ, 0x5, R7 ;  /* 0x00000005ff077819 */ /* 0x000fe40000011607 */
[----:B------:R-:W-:Y:S01]  /*0860*/  LOP3.LUT R5, R5, 0x7c, R16, 0xf8, !PT ;  /* 0x0000007c05057812 */ /* 0x000fe200078ef810 */
[----:B------:R-:W-:Y:S01]  /*0870*/  ULDC.64 UR4, c[0x0][0x240] ;  /* 0x0000900000047ab9 */ /* 0x000fe20000000a00 */
[----:B------:R-:W-:-:S04]  /*0880*/  SGXT.U32 R7, R7, 0x2 ;  /* 0x000000020707781a */ /* 0x000fc80000000000 */
[----:B0-----:R-:W-:Y:S02]  /*0890*/  LOP3.LUT R26, R7, R6, RZ, 0xfc, !PT ;  /* 0x00000006071a7212 */ /* 0x001fe400078efcff */
[----:B------:R-:W0:Y:S01]  /*08a0*/  LDC.64 R6, c[0x0][0x238] ;  /* 0x00008e00ff067b82 */ /* 0x000e220000000a00 */
[----:B------:R-:W-:Y:S04]  /*08b0*/  LDS R8, [R27] ;  /* 0x000000001b087984 */ /* 0x000fe80000000800 */
[----:B------:R-:W-:Y:S04]  /*08c0*/  LDS R9, [R27+0x4] ;  /* 0x000004001b097984 */ /* 0x000fe80000000800 */
[----:B------:R-:W-:Y:S04]  /*08d0*/  LDS R10, [R27+0x8] ;  /* 0x000008001b0a7984 */ /* 0x000fe80000000800 */
[----:B------:R1:W2:Y:S04]  /*08e0*/  LDS R11, [R27+0xc] ;  /* 0x00000c001b0b7984 */ /* 0x0002a80000000800 */
[----:B------:R-:W-:Y:S04]  /*08f0*/  LDS R12, [R28+0x800] ;  /* 0x000800001c0c7984 */ /* 0x000fe80000000800 */
[----:B------:R-:W-:Y:S04]  /*0900*/  LDS R13, [R28+0x804] ;  /* 0x000804001c0d7984 */ /* 0x000fe80000000800 */
[----:B------:R-:W-:Y:S04]  /*0910*/  LDS R14, [R28+0x808] ;  /* 0x000808001c0e7984 */ /* 0x000fe80000000800 */
[----:B------:R-:W3:Y:S01]  /*0920*/  LDS R15, [R28+0x80c] ;  /* 0x00080c001c0f7984 */ /* 0x000ee20000000800 */
[----:B------:R-:W-:-:S02]  /*0930*/  LOP3.LUT R16, R26, 0x4, RZ, 0xfc, !PT ;  /* 0x000000041a107812 */ /* 0x000fc400078efcff */
[----:B------:R-:W-:Y:S02]  /*0940*/  FSETP.GTU.AND P5, PT, R17, RZ, PT ;  /* 0x000000ff1100720b */ /* 0x000fe40003fac000 */
[----:B------:R-:W-:Y:S01]  /*0950*/  FSETP.GTU.AND P6, PT, R18, RZ, PT ;  /* 0x000000ff1200720b */ /* 0x000fe20003fcc000 */
[--C-:B------:R-:W-:Y:S01]  /*0960*/  IMAD R25, R26, 0x1000, R5.reuse ;  /* 0x000010001a197824 */ /* 0x100fe200078e0205 */
[C---:B------:R-:W-:Y:S01]  /*0970*/  ISETP.GE.AND P2, PT, R16.reuse, 0x8, PT ;  /* 0x000000081000780c */ /* 0x040fe20003f46270 */
[----:B-1----:R-:W-:Y:S01]  /*0980*/  IMAD R27, R16, 0x1000, R5 ;  /* 0x00001000101b7824 */ /* 0x002fe200078e0205 */
[----:B------:R-:W-:Y:S02]  /*0990*/  FSETP.GTU.AND P3, PT, R19, RZ, PT ;  /* 0x000000ff1300720b */ /* 0x000fe40003f6c000 */
[----:B------:R-:W-:Y:S02]  /*09a0*/  FSETP.GTU.AND P4, PT, R20, RZ, PT ;  /* 0x000000ff1400720b */ /* 0x000fe40003f8c000 */
[----:B------:R-:W-:-:S02]  /*09b0*/  SEL R5, RZ, 0x1, P5 ;  /* 0x00000001ff057807 */ /* 0x000fc40002800000 */
[----:B------:R-:W-:Y:S02]  /*09c0*/  SEL R16, RZ, 0x100, P6 ;  /* 0x00000100ff107807 */ /* 0x000fe40003000000 */
[----:B------:R-:W-:Y:S02]  /*09d0*/  FSETP.GTU.AND P5, PT, R22, RZ, PT ;  /* 0x000000ff1600720b */ /* 0x000fe40003fac000 */
[----:B------:R-:W-:Y:S02]  /*09e0*/  FSETP.GTU.AND P6, PT, R23, RZ, PT ;  /* 0x000000ff1700720b */ /* 0x000fe40003fcc000 */
[----:B------:R-:W-:Y:S02]  /*09f0*/  ISETP.GE.AND P1, PT, R26, 0x8, PT ;  /* 0x000000081a00780c */ /* 0x000fe40003f26270 */
[----:B------:R-:W-:Y:S02]  /*0a00*/  SEL R20, RZ, 0x1, P3 ;  /* 0x00000001ff147807 */ /* 0x000fe40001800000 */
[----:B------:R-:W-:-:S02]  /*0a10*/  SEL R17, RZ, 0x100, P4 ;  /* 0x00000100ff117807 */ /* 0x000fc40002000000 */
[----:B------:R-:W-:Y:S02]  /*0a20*/  SEL R18, RZ, 0x1, P5 ;  /* 0x00000001ff127807 */ /* 0x000fe40002800000 */
[----:B------:R-:W-:Y:S02]  /*0a30*/  SEL R19, RZ, 0x100, P6 ;  /* 0x00000100ff137807 */ /* 0x000fe40003000000 */
[----:B------:R-:W-:Y:S02]  /*0a40*/  FSETP.GTU.AND P3, PT, R24, RZ, PT ;  /* 0x000000ff1800720b */ /* 0x000fe40003f6c000 */
[----:B------:R-:W-:Y:S01]  /*0a50*/  FSETP.GTU.AND P4, PT, R21, RZ, PT ;  /* 0x000000ff1500720b */ /* 0x000fe20003f8c000 */
[----:B------:R-:W-:Y:S01]  /*0a60*/  IMAD.IADD R5, R5, 0x1, R16 ;  /* 0x0000000105057824 */ /* 0x000fe200078e0210 */
[----:B------:R-:W-:Y:S01]  /*0a70*/  SEL R22, RZ, 0x1, P3 ;  /* 0x00000001ff167807 */ /* 0x000fe20001800000 */
[----:B------:R-:W-:Y:S01]  /*0a80*/  IMAD.IADD R20, R20, 0x1, R17 ;  /* 0x0000000114147824 */ /* 0x000fe200078e0211 */
[----:B------:R-:W-:Y:S01]  /*0a90*/  SEL R23, RZ, 0x100, P4 ;  /* 0x00000100ff177807 */ /* 0x000fe20002000000 */
[----:B------:R-:W-:-:S02]  /*0aa0*/  IMAD.IADD R21, R18, 0x1, R19 ;  /* 0x0000000112157824 */ /* 0x000fc400078e0213 */
[----:B0-----:R-:W-:-:S04]  /*0ab0*/  IMAD.WIDE R16, R25, 0x4, R6 ;  /* 0x0000000419107825 */ /* 0x001fc800078e0206 */
[----:B------:R-:W-:Y:S01]  /*0ac0*/  IMAD.WIDE R18, R27, 0x4, R6 ;  /* 0x000000041b127825 */ /* 0x000fe200078e0206 */
[----:B------:R-:W-:Y:S01]  /*0ad0*/  IADD3 R6, P3, R4, UR4, RZ ;  /* 0x0000000404067c10 */ /* 0x000fe2000ff7e0ff */
[----:B--2---:R0:W-:Y:S02]  /*0ae0*/  @!P1 STG.E.128 desc[UR6][R16.64], R8 ;  /* 0x0000000810009986 */ /* 0x0041e4000c101d06 */
[----:B------:R-:W-:Y:S01]  /*0af0*/  IMAD.IADD R27, R22, 0x1, R23 ;  /* 0x00000001161b7824 */ /* 0x000fe200078e0217 */
[----:B------:R-:W-:Y:S01]  /*0b00*/  IADD3 R22, P1, R2, UR4, RZ ;  /* 0x0000000402167c10 */ /* 0x000fe2000ff3e0ff */
[----:B---3--:R0:W-:Y:S01]  /*0b10*/  @!P2 STG.E.128 desc[UR6][R18.64], R12 ;  /* 0x0000000c1200a986 */ /* 0x0081e2000c101d06 */
[----:B------:R-:W-:Y:S02]  /*0b20*/  IADD3 R24, P2, R0, UR4, RZ ;  /* 0x0000000400187c10 */ /* 0x000fe4000ff5e0ff */
[----:B------:R-:W-:Y:S02]  /*0b30*/  LEA.HI.X.SX32 R7, R4, UR5, 0x1, P3 ;  /* 0x0000000504077c11 */ /* 0x000fe400098f0eff */
[----:B------:R-:W-:-:S02]  /*0b40*/  LEA.HI.X.SX32 R23, R2, UR5, 0x1, P1 ;  /* 0x0000000502177c11 */ /* 0x000fc400088f0eff */
[----:B------:R-:W-:Y:S02]  /*0b50*/  LEA.HI.X.SX32 R25, R0, UR5, 0x1, P2 ;  /* 0x0000000500197c11 */ /* 0x000fe400090f0eff */
[----:B------:R-:W-:Y:S01]  /*0b60*/  IADD3 R2, P1, R3, UR4, RZ ;  /* 0x0000000403027c10 */ /* 0x000fe2000ff3e0ff */
[----:B------:R0:W-:Y:S03]  /*0b70*/  @!P0 STG.E.U16 desc[UR6][R6.64], R5 ;  /* 0x0000000506008986 */ /* 0x0001e6000c101506 */
[----:B------:R-:W-:Y:S01]  /*0b80*/  LEA.HI.X.SX32 R3, R3, UR5, 0x1, P1 ;  /* 0x0000000503037c11 */ /* 0x000fe200088f0eff */
[----:B------:R0:W-:Y:S04]  /*0b90*/  @!P0 STG.E.U16 desc[UR6][R22.64], R20 ;  /* 0x0000001416008986 */ /* 0x0001e8000c101506 */
[----:B------:R0:W-:Y:S02]  /*0ba0*/  @!P0 STG.E.U16 desc[UR6][R24.64], R21 ;  /* 0x0000001518008986 */ /* 0x0001e4000c101506 */
[----:B0-----:R-:W-:Y:S05]  /*0bb0*/  @P0 EXIT ;  /* 0x000000000000094d */ /* 0x001fea0003800000 */
[----:B------:R-:W-:Y:S01]  /*0bc0*/  STG.E.U16 desc[UR6][R2.64], R27 ;  /* 0x0000001b02007986 */ /* 0x000fe2000c101506 */
[----:B------:R-:W-:Y:S05]  /*0bd0*/  EXIT ;  /* 0x000000000000794d */ /* 0x000fea0003800000 */
.L_x_0:
[----:B------:R-:W-:-:S00]  /*0be0*/  BRA `(.L_x_0) ;  /* 0xfffffffc00fc7947 */ /* 0x000fc0000383ffff */
[----:B------:R-:W-:-:S00]  /*0bf0*/  NOP ;  /* 0x0000000000007918 */ /* 0x000fc00000000000 */
        /* <DEDUP_REMOVED lines=8> */
.L_x_1:


//--------------------- .nv.global.init           --------------------------
	.section	.nv.global.init,"aw",@progbits
.nv.global.init:
	.type		_$_str,@object
	.size		_$_str,(_$_str_$_2 - _$_str)
_$_str:
        /*0000*/ 	.byte	0x5f, 0x5f, 0x43, 0x55, 0x44, 0x41, 0x5f, 0x46, 0x54, 0x5a, 0x00
	.type		_$_str_$_2,@object
	.size		_$_str_$_2,(.L_1 - _$_str_$_2)
_$_str_$_2:
        /*000b*/ 	.byte	0x5f, 0x5f, 0x43, 0x55, 0x44, 0x41, 0x5f, 0x50, 0x52, 0x45, 0x43, 0x5f, 0x53, 0x51, 0x52, 0x54
        /*001b*/ 	.byte	0x00
.L_1:


//--------------------- .nv.shared.triton_poi_fused__native_batch_norm_legit_no_training_relu_threshold_backward_41 --------------------------
	.section	.nv.shared.triton_poi_fused__native_batch_norm_legit_no_training_relu_threshold_backward_41,"aw",@nobits
	.sectionflags	@""
	.align	16
	.zero		1024


//--------------------- .nv.constant0.triton_poi_fused__native_batch_norm_legit_no_training_relu_threshold_backward_41 --------------------------
	.section	.nv.constant0.triton_poi_fused__native_batch_norm_legit_no_training_relu_threshold_backward_41,"a",@progbits
	.sectionflags	@""
	.align	4
.nv.constant0.triton_poi_fused__native_batch_norm_legit_no_training_relu_threshold_backward_41:
	.zero		592
